//
// Generated by NVIDIA NVVM Compiler
//
// Compiler Build ID: CL-36424714
// Cuda compilation tools, release 13.0, V13.0.88
// Based on NVVM 20.0.0
//

.version 9.0
.target sm_100
.address_size 64

	// .globl	_Z19FindWord_1_GPU_COREv
.global .align 1 .b8 dev_word[1];
.global .align 1 .b8 dev_sentence[308];
.global .align 4 .u32 dev_w_len;
.global .align 4 .u32 dev_s_len;
.global .align 4 .u32 dev_res;
.global .align 1 .b8 dev_results[308];

.visible .entry _Z19FindWord_1_GPU_COREv()
{
	.reg .pred 	%p<7>;
	.reg .b16 	%rs<3>;
	.reg .b32 	%r<15>;
	.reg .b64 	%rd<7>;

	mov.b32 	%r8, -1;
	st.global.u32 	[dev_res], %r8;
	ld.global.u32 	%r1, [dev_s_len];
	ld.global.u32 	%r2, [dev_w_len];
	setp.lt.s32 	%p1, %r1, %r2;
	@%p1 bra 	$L__BB0_7;
	sub.s32 	%r10, %r1, %r2;
	max.s32 	%r3, %r10, 0;
	mov.b32 	%r13, 0;
	mov.u64 	%rd2, dev_sentence;
	mov.u64 	%rd5, dev_word;
$L__BB0_2:
	mov.u32 	%r4, %r13;
	mov.b32 	%r14, 0;
$L__BB0_3:
	mov.u32 	%r5, %r14;
	add.s32 	%r12, %r5, %r4;
	cvt.u64.u32 	%rd1, %r12;
	add.s64 	%rd3, %rd2, %rd1;
	ld.global.u8 	%rs1, [%rd3];
	cvt.u64.u32 	%rd4, %r5;
	add.s64 	%rd6, %rd5, %rd4;
	ld.global.u8 	%rs2, [%rd6];
	setp.eq.s16 	%p2, %rs1, %rs2;
	setp.lt.s32 	%p3, %r5, %r2;
	and.pred  	%p4, %p2, %p3;
	add.s32 	%r14, %r5, 1;
	@%p4 bra 	$L__BB0_3;
	setp.ne.s32 	%p5, %r5, %r2;
	@%p5 bra 	$L__BB0_6;
	st.global.u32 	[dev_res], %r4;
$L__BB0_6:
	add.s32 	%r13, %r4, 1;
	setp.ne.s32 	%p6, %r4, %r3;
	@%p6 bra 	$L__BB0_2;
$L__BB0_7:
	ret;

}
	// .globl	_Z19FindWord_N_GPU_COREv
.visible .entry _Z19FindWord_N_GPU_COREv()
{
	.reg .pred 	%p<5>;
	.reg .b16 	%rs<3>;
	.reg .b32 	%r<9>;
	.reg .b64 	%rd<7>;

	mov.b32 	%r6, -1;
	st.global.u32 	[dev_res], %r6;
	mov.u32 	%r1, %tid.x;
	mov.b32 	%r8, 0;
	ld.global.u32 	%r2, [dev_w_len];
	mov.u64 	%rd2, dev_sentence;
	mov.u64 	%rd5, dev_word;
$L__BB1_1:
	mov.u32 	%r3, %r8;
	add.s32 	%r7, %r3, %r1;
	cvt.u64.u32 	%rd1, %r7;
	add.s64 	%rd3, %rd2, %rd1;
	ld.global.u8 	%rs1, [%rd3];
	cvt.u64.u32 	%rd4, %r3;
	add.s64 	%rd6, %rd5, %rd4;
	ld.global.u8 	%rs2, [%rd6];
	setp.eq.s16 	%p1, %rs1, %rs2;
	setp.lt.s32 	%p2, %r3, %r2;
	and.pred  	%p3, %p1, %p2;
	add.s32 	%r8, %r3, 1;
	@%p3 bra 	$L__BB1_1;
	setp.ne.s32 	%p4, %r3, %r2;
	@%p4 bra 	$L__BB1_4;
	st.global.u32 	[dev_res], %r1;
$L__BB1_4:
	ret;

}
	// .globl	_Z21FindWord_NxM_GPU_COREv
.visible .entry _Z21FindWord_NxM_GPU_COREv()
{
	.reg .pred 	%p<2>;
	.reg .b16 	%rs<5>;
	.reg .b32 	%r<4>;
	.reg .b64 	%rd<10>;

	mov.u32 	%r1, %tid.x;
	cvt.u64.u32 	%rd2, %r1;
	mov.u64 	%rd3, dev_results;
	add.s64 	%rd1, %rd3, %rd2;
	mov.b16 	%rs1, 1;
	st.global.u8 	[%rd1], %rs1;
	mov.u32 	%r2, %tid.y;
	add.s32 	%r3, %r1, %r2;
	cvt.u64.u32 	%rd4, %r3;
	mov.u64 	%rd5, dev_sentence;
	add.s64 	%rd6, %rd5, %rd4;
	ld.global.u8 	%rs2, [%rd6];
	cvt.u64.u32 	%rd7, %r2;
	mov.u64 	%rd8, dev_word;
	add.s64 	%rd9, %rd8, %rd7;
	ld.global.u8 	%rs3, [%rd9];
	setp.eq.s16 	%p1, %rs2, %rs3;
	@%p1 bra 	$L__BB2_2;
	mov.b16 	%rs4, 0;
	st.global.u8 	[%rd1], %rs4;
$L__BB2_2:
	ret;

}


// ===== COMPILED SASS (sm_100) =====

	.target	sm_100

	.elftype	@"ET_EXEC"


//--------------------- .note.nv.tkinfo           --------------------------
	.section	.note.nv.tkinfo,"",@"SHT_NOTE"
	.sectionflags	@"SHF_NOTE_NV_TKINFO"
	.tkinfo
        /*0018*/ 	.word	0x00000002
        /*0030*/ 	.string	""
        /*0030*/ 	.string	"ptxas"
        /*0030*/ 	.string	"Cuda compilation tools, release 13.0, V13.0.88"
        /*0030*/ 	.string	"Build cuda_13.0.r13.0/compiler.36424714_0"
        /*0030*/ 	.string	"-arch sm_100 -m 64 "



//--------------------- .note.nv.cuinfo           --------------------------
	.section	.note.nv.cuinfo,"",@"SHT_NOTE"
	.sectionflags	@"SHF_NOTE_NV_CUINFO"
        /*0018*/ 	.short	0x0002
        /*001a*/ 	.short	0x0064
        /*001c*/ 	.short	0x0082
	.zero		2


//--------------------- .nv.info                  --------------------------
	.section	.nv.info,"",@"SHT_CUDA_INFO"
	.align	4


	//----- nvinfo : EIATTR_REGCOUNT
	.align		4
        /*0000*/ 	.byte	0x04, 0x2f
        /*0002*/ 	.short	(.L_7 - .L_6)
	.align		4
.L_6:
        /*0004*/ 	.word	index@(_Z19FindWord_1_GPU_COREv)
        /*0008*/ 	.word	0x0000000c


	//----- nvinfo : EIATTR_FRAME_SIZE
	.align		4
.L_7:
        /*000c*/ 	.byte	0x04, 0x11
        /*000e*/ 	.short	(.L_9 - .L_8)
	.align		4
.L_8:
        /*0010*/ 	.word	index@(_Z19FindWord_1_GPU_COREv)
        /*0014*/ 	.word	0x00000000


	//----- nvinfo : EIATTR_REGCOUNT
	.align		4
.L_9:
        /*0018*/ 	.byte	0x04, 0x2f
        /*001a*/ 	.short	(.L_11 - .L_10)
	.align		4
.L_10:
        /*001c*/ 	.word	index@(_Z19FindWord_N_GPU_COREv)
        /*0020*/ 	.word	0x0000000e


	//----- nvinfo : EIATTR_FRAME_SIZE
	.align		4
.L_11:
        /*0024*/ 	.byte	0x04, 0x11
        /*0026*/ 	.short	(.L_13 - .L_12)
	.align		4
.L_12:
        /*0028*/ 	.word	index@(_Z19FindWord_N_GPU_COREv)
        /*002c*/ 	.word	0x00000000


	//----- nvinfo : EIATTR_REGCOUNT
	.align		4
.L_13:
        /*0030*/ 	.byte	0x04, 0x2f
        /*0032*/ 	.short	(.L_15 - .L_14)
	.align		4
.L_14:
        /*0034*/ 	.word	index@(_Z21FindWord_NxM_GPU_COREv)
        /*0038*/ 	.word	0x0000000a


	//----- nvinfo : EIATTR_FRAME_SIZE
	.align		4
.L_15:
        /*003c*/ 	.byte	0x04, 0x11
        /*003e*/ 	.short	(.L_17 - .L_16)
	.align		4
.L_16:
        /*0040*/ 	.word	index@(_Z21FindWord_NxM_GPU_COREv)
        /*0044*/ 	.word	0x00000000


	//----- nvinfo : EIATTR_MIN_STACK_SIZE
	.align		4
.L_17:
        /*0048*/ 	.byte	0x04, 0x12
        /*004a*/ 	.short	(.L_19 - .L_18)
	.align		4
.L_18:
        /*004c*/ 	.word	index@(_Z21FindWord_NxM_GPU_COREv)
        /*0050*/ 	.word	0x00000000


	//----- nvinfo : EIATTR_MIN_STACK_SIZE
	.align		4
.L_19:
        /*0054*/ 	.byte	0x04, 0x12
        /*0056*/ 	.short	(.L_21 - .L_20)
	.align		4
.L_20:
        /*0058*/ 	.word	index@(_Z19FindWord_N_GPU_COREv)
        /*005c*/ 	.word	0x00000000


	//----- nvinfo : EIATTR_MIN_STACK_SIZE
	.align		4
.L_21:
        /*0060*/ 	.byte	0x04, 0x12
        /*0062*/ 	.short	(.L_23 - .L_22)
	.align		4
.L_22:
        /*0064*/ 	.word	index@(_Z19FindWord_1_GPU_COREv)
        /*0068*/ 	.word	0x00000000
.L_23:


//--------------------- .nv.compat                --------------------------
	.section	.nv.compat,"",@"SHT_CUDA_COMPAT_INFO"
	.align	4
        /*0000*/ 	.byte	0x02, 0x09, 0x00, 0x00, 0x02, 0x02, 0x01, 0x00, 0x02, 0x05, 0x05, 0x00, 0x03, 0x07, 0x01, 0x01
        /*0010*/ 	.byte	0x02, 0x03, 0x00, 0x00, 0x02, 0x06, 0x01, 0x00, 0x04, 0x0b, 0x08, 0x00, 0x09, 0x00, 0x00, 0x00
        /*0020*/ 	.byte	0x00, 0x00, 0x00, 0x00


//--------------------- .nv.info._Z21FindWord_NxM_GPU_COREv --------------------------
	.section	.nv.info._Z21FindWord_NxM_GPU_COREv,"",@"SHT_CUDA_INFO"
	.sectionflags	@""
	.align	4


	//----- nvinfo : EIATTR_CUDA_API_VERSION
	.align		4
        /*0000*/ 	.byte	0x04, 0x37
        /*0002*/ 	.short	(.L_25 - .L_24)
.L_24:
        /*0004*/ 	.word	0x00000082


	//----- nvinfo : EIATTR_SPARSE_MMA_MASK
	.align		4
.L_25:
        /*0008*/ 	.byte	0x03, 0x50
        /*000a*/ 	.short	0x0000


	//----- nvinfo : EIATTR_MAXREG_COUNT
	.align		4
        /*000c*/ 	.byte	0x03, 0x1b
        /*000e*/ 	.short	0x00ff


	//----- nvinfo : EIATTR_MERCURY_ISA_VERSION
	.align		4
        /*0010*/ 	.byte	0x03, 0x5f
        /*0012*/ 	.short	0x0101


	//----- nvinfo : EIATTR_VRC_CTA_INIT_COUNT
	.align		4
        /*0014*/ 	.byte	0x02, 0x4a
	.zero		1
	.zero		1


	//----- nvinfo : EIATTR_EXIT_INSTR_OFFSETS
	.align		4
        /*0018*/ 	.byte	0x04, 0x1c
        /*001a*/ 	.short	(.L_27 - .L_26)


	//   ....[0]....
.L_26:
        /*001c*/ 	.word	0x00000130


	//   ....[1]....
        /*0020*/ 	.word	0x00000150


	//----- nvinfo : EIATTR_SW_WAR
	.align		4
.L_27:
        /*0024*/ 	.byte	0x04, 0x36
        /*0026*/ 	.short	(.L_29 - .L_28)
.L_28:
        /*0028*/ 	.word	0x00000008
.L_29:


//--------------------- .nv.info._Z19FindWord_N_GPU_COREv --------------------------
	.section	.nv.info._Z19FindWord_N_GPU_COREv,"",@"SHT_CUDA_INFO"
	.sectionflags	@""
	.align	4


	//----- nvinfo : EIATTR_CUDA_API_VERSION
	.align		4
        /*0000*/ 	.byte	0x04, 0x37
        /*0002*/ 	.short	(.L_31 - .L_30)
.L_30:
        /*0004*/ 	.word	0x00000082


	//----- nvinfo : EIATTR_SPARSE_MMA_MASK
	.align		4
.L_31:
        /*0008*/ 	.byte	0x03, 0x50
        /*000a*/ 	.short	0x0000


	//----- nvinfo : EIATTR_MAXREG_COUNT
	.align		4
        /*000c*/ 	.byte	0x03, 0x1b
        /*000e*/ 	.short	0x00ff


	//----- nvinfo : EIATTR_MERCURY_ISA_VERSION
	.align		4
        /*0010*/ 	.byte	0x03, 0x5f
        /*0012*/ 	.short	0x0101


	//----- nvinfo : EIATTR_VRC_CTA_INIT_COUNT
	.align		4
        /*0014*/ 	.byte	0x02, 0x4a
	.zero		1
	.zero		1


	//----- nvinfo : EIATTR_EXIT_INSTR_OFFSETS
	.align		4
        /*0018*/ 	.byte	0x04, 0x1c
        /*001a*/ 	.short	(.L_33 - .L_32)


	//   ....[0]....
.L_32:
        /*001c*/ 	.word	0x000001a0


	//   ....[1]....
        /*0020*/ 	.word	0x000001c0


	//----- nvinfo : EIATTR_CRS_STACK_SIZE
	.align		4
.L_33:
        /*0024*/ 	.byte	0x04, 0x1e
        /*0026*/ 	.short	(.L_35 - .L_34)
.L_34:
        /*0028*/ 	.word	0x00000000


	//----- nvinfo : EIATTR_SW_WAR
	.align		4
.L_35:
        /*002c*/ 	.byte	0x04, 0x36
        /*002e*/ 	.short	(.L_37 - .L_36)
.L_36:
        /*0030*/ 	.word	0x00000008
.L_37:


//--------------------- .nv.info._Z19FindWord_1_GPU_COREv --------------------------
	.section	.nv.info._Z19FindWord_1_GPU_COREv,"",@"SHT_CUDA_INFO"
	.sectionflags	@""
	.align	4


	//----- nvinfo : EIATTR_CUDA_API_VERSION
	.align		4
        /*0000*/ 	.byte	0x04, 0x37
        /*0002*/ 	.short	(.L_39 - .L_38)
.L_38:
        /*0004*/ 	.word	0x00000082


	//----- nvinfo : EIATTR_SPARSE_MMA_MASK
	.align		4
.L_39:
        /*0008*/ 	.byte	0x03, 0x50
        /*000a*/ 	.short	0x0000


	//----- nvinfo : EIATTR_MAXREG_COUNT
	.align		4
        /*000c*/ 	.byte	0x03, 0x1b
        /*000e*/ 	.short	0x00ff


	//----- nvinfo : EIATTR_MERCURY_ISA_VERSION
	.align		4
        /*0010*/ 	.byte	0x03, 0x5f
        /*0012*/ 	.short	0x0101


	//----- nvinfo : EIATTR_VRC_CTA_INIT_COUNT
	.align		4
        /*0014*/ 	.byte	0x02, 0x4a
	.zero		1
	.zero		1


	//----- nvinfo : EIATTR_EXIT_INSTR_OFFSETS
	.align		4
        /*0018*/ 	.byte	0x04, 0x1c
        /*001a*/ 	.short	(.L_41 - .L_40)


	//   ....[0]....
.L_40:
        /*001c*/ 	.word	0x000000a0


	//   ....[1]....
        /*0020*/ 	.word	0x00000250


	//----- nvinfo : EIATTR_SW_WAR
	.align		4
.L_41:
        /*0024*/ 	.byte	0x04, 0x36
        /*0026*/ 	.short	(.L_43 - .L_42)
.L_42:
        /*0028*/ 	.word	0x00000008
.L_43:


//--------------------- .nv.callgraph             --------------------------
	.section	.nv.callgraph,"",@"SHT_CUDA_CALLGRAPH"
	.align	4
	.sectionentsize	8
	.align		4
        /*0000*/ 	.word	0x00000000
	.align		4
        /*0004*/ 	.word	0xffffffff
	.align		4
        /*0008*/ 	.word	0x00000000
	.align		4
        /*000c*/ 	.word	0xfffffffe
	.align		4
        /*0010*/ 	.word	0x00000000
	.align		4
        /*0014*/ 	.word	0xfffffffd
	.align		4
        /*0018*/ 	.word	0x00000000
	.align		4
        /*001c*/ 	.word	0xfffffffc


//--------------------- .nv.constant4             --------------------------
	.section	.nv.constant4,"a",@progbits
	.align	8
	.align		8
.nv.constant4:
        /*0000*/ 	.dword	dev_word
	.align		8
        /*0008*/ 	.dword	dev_sentence
	.align		8
        /*0010*/ 	.dword	dev_w_len
	.align		8
        /*0018*/ 	.dword	dev_s_len
	.align		8
        /*0020*/ 	.dword	dev_res
	.align		8
        /*0028*/ 	.dword	dev_results


//--------------------- .text._Z21FindWord_NxM_GPU_COREv --------------------------
	.section	.text._Z21FindWord_NxM_GPU_COREv,"ax",@progbits
	.align	128
        .global         _Z21FindWord_NxM_GPU_COREv
        .type           _Z21FindWord_NxM_GPU_COREv,@function
        .size           _Z21FindWord_NxM_GPU_COREv,(.L_x_7 - _Z21FindWord_NxM_GPU_COREv)
        .other          _Z21FindWord_NxM_GPU_COREv,@"STO_CUDA_ENTRY STV_DEFAULT"
_Z21FindWord_NxM_GPU_COREv:
.text._Z21FindWord_NxM_GPU_COREv:
[----:B------:R-:W-:Y:S01]  /*0000*/  LDC R1, c[0x0][0x37c] ;  /* 0x0000df00ff017b82 */ /* 0x000fe20000000800 */
[----:B------:R-:W0:Y:S01]  /*0010*/  S2R R2, SR_TID.X ;  /* 0x0000000000027919 */ /* 0x000e220000002100 */
[----:B------:R-:W1:Y:S01]  /*0020*/  LDCU.64 UR10, c[0x4][URZ] ;  /* 0x01000000ff0a77ac */ /* 0x000e620008000a00 */
[----:B------:R-:W-:Y:S01]  /*0030*/  IMAD.MOV.U32 R0, RZ, RZ, 0x1 ;  /* 0x00000001ff007424 */ /* 0x000fe200078e00ff */
[----:B------:R-:W0:Y:S01]  /*0040*/  S2R R7, SR_TID.Y ;  /* 0x0000000000077919 */ /* 0x000e220000002200 */
[----:B------:R-:W2:Y:S01]  /*0050*/  LDCU.64 UR6, c[0x4][0x28] ;  /* 0x01000500ff0677ac */ /* 0x000ea20008000a00 */
[----:B------:R-:W3:Y:S01]  /*0060*/  LDCU.64 UR8, c[0x4][0x8] ;  /* 0x01000100ff0877ac */ /* 0x000ee20008000a00 */
[----:B------:R-:W4:Y:S01]  /*0070*/  LDCU.64 UR4, c[0x0][0x358] ;  /* 0x00006b00ff0477ac */ /* 0x000f220008000a00 */
[C---:B0-----:R-:W-:Y:S01]  /*0080*/  IMAD.IADD R4, R2.reuse, 0x1, R7 ;  /* 0x0000000102047824 */ /* 0x041fe200078e0207 */
[----:B-1----:R-:W-:Y:S02]  /*0090*/  IADD3 R6, P2, PT, R7, UR10, RZ ;  /* 0x0000000a07067c10 */ /* 0x002fe4000ff5e0ff */
[----:B--2---:R-:W-:-:S02]  /*00a0*/  IADD3 R2, P0, PT, R2, UR6, RZ ;  /* 0x0000000602027c10 */ /* 0x004fc4000ff1e0ff */
[----:B---3--:R-:W-:Y:S01]  /*00b0*/  IADD3 R4, P1, PT, R4, UR8, RZ ;  /* 0x0000000804047c10 */ /* 0x008fe2000ff3e0ff */
[----:B------:R-:W-:Y:S01]  /*00c0*/  IMAD.X R7, RZ, RZ, UR11, P2 ;  /* 0x0000000bff077e24 */ /* 0x000fe200090e06ff */
[----:B------:R-:W-:Y:S02]  /*00d0*/  IADD3.X R3, PT, PT, RZ, UR7, RZ, P0, !PT ;  /* 0x00000007ff037c10 */ /* 0x000fe400087fe4ff */
[----:B------:R-:W-:-:S03]  /*00e0*/  IADD3.X R5, PT, PT, RZ, UR9, RZ, P1, !PT ;  /* 0x00000009ff057c10 */ /* 0x000fc60008ffe4ff */
[----:B----4-:R0:W-:Y:S04]  /*00f0*/  STG.E.U8 desc[UR4][R2.64], R0 ;  /* 0x0000000002007986 */ /* 0x0101e8000c101104 */
[----:B------:R-:W2:Y:S04]  /*0100*/  LDG.E.U8 R4, desc[UR4][R4.64] ;  /* 0x0000000404047981 */ /* 0x000ea8000c1e1100 */
[----:B------:R-:W2:Y:S02]  /*0110*/  LDG.E.U8 R7, desc[UR4][R6.64] ;  /* 0x0000000406077981 */ /* 0x000ea4000c1e1100 */
[----:B--2---:R-:W-:-:S13]  /*0120*/  ISETP.NE.AND P0, PT, R4, R7, PT ;  /* 0x000000070400720c */ /* 0x004fda0003f05270 */
[----:B0-----:R-:W-:Y:S05]  /*0130*/  @!P0 EXIT ;  /* 0x000000000000894d */ /* 0x001fea0003800000 */
[----:B------:R-:W-:Y:S01]  /*0140*/  STG.E.U8 desc[UR4][R2.64], RZ ;  /* 0x000000ff02007986 */ /* 0x000fe2000c101104 */
[----:B------:R-:W-:Y:S05]  /*0150*/  EXIT ;  /* 0x000000000000794d */ /* 0x000fea0003800000 */
.L_x_0:
[----:B------:R-:W-:-:S00]  /*0160*/  BRA `(.L_x_0) ;  /* 0xfffffffc00fc7947 */ /* 0x000fc0000383ffff */
[----:B------:R-:W-:-:S00]  /*0170*/  NOP ;  /* 0x0000000000007918 */ /* 0x000fc00000000000 */
        /* <DEDUP_REMOVED lines=8> */
.L_x_7:


//--------------------- .text._Z19FindWord_N_GPU_COREv --------------------------
	.section	.text._Z19FindWord_N_GPU_COREv,"ax",@progbits
	.align	128
        .global         _Z19FindWord_N_GPU_COREv
        .type           _Z19FindWord_N_GPU_COREv,@function
        .size           _Z19FindWord_N_GPU_COREv,(.L_x_8 - _Z19FindWord_N_GPU_COREv)
        .other          _Z19FindWord_N_GPU_COREv,@"STO_CUDA_ENTRY STV_DEFAULT"
_Z19FindWord_N_GPU_COREv:
.text._Z19FindWord_N_GPU_COREv:
[----:B------:R-:W-:Y:S08]  /*0000*/  LDC R1, c[0x0][0x37c] ;  /* 0x0000df00ff017b82 */ /* 0x000ff00000000800 */
[----:B------:R-:W0:Y:S01]  /*0010*/  LDC.64 R2, c[0x4][0x20] ;  /* 0x01000800ff027b82 */ /* 0x000e220000000a00 */
[----:B------:R-:W0:Y:S01]  /*0020*/  LDCU.64 UR4, c[0x0][0x358] ;  /* 0x00006b00ff0477ac */ /* 0x000e220008000a00 */
[----:B------:R-:W-:-:S06]  /*0030*/  IMAD.MOV.U32 R7, RZ, RZ, -0x1 ;  /* 0xffffffffff077424 */ /* 0x000fcc00078e00ff */
[----:B------:R-:W1:Y:S01]  /*0040*/  LDC.64 R4, c[0x4][0x10] ;  /* 0x01000400ff047b82 */ /* 0x000e620000000a00 */
[----:B------:R-:W2:Y:S01]  /*0050*/  S2R R8, SR_TID.X ;  /* 0x0000000000087919 */ /* 0x000ea20000002100 */
[----:B------:R-:W3:Y:S01]  /*0060*/  LDCU.64 UR6, c[0x4][0x8] ;  /* 0x01000100ff0677ac */ /* 0x000ee20008000a00 */
[----:B------:R-:W4:Y:S01]  /*0070*/  LDCU.64 UR8, c[0x4][URZ] ;  /* 0x01000000ff0877ac */ /* 0x000f220008000a00 */
[----:B0-----:R0:W-:Y:S04]  /*0080*/  STG.E desc[UR4][R2.64], R7 ;  /* 0x0000000702007986 */ /* 0x0011e8000c101904 */
[----:B-1----:R0:W5:Y:S01]  /*0090*/  LDG.E R0, desc[UR4][R4.64] ;  /* 0x0000000404007981 */ /* 0x002162000c1e1900 */
[----:B------:R-:W-:Y:S01]  /*00a0*/  BSSY.RECONVERGENT B0, `(.L_x_1) ;  /* 0x000000e000007945 */ /* 0x000fe20003800200 */
[----:B--234-:R-:W-:-:S07]  /*00b0*/  IMAD.MOV.U32 R9, RZ, RZ, RZ ;  /* 0x000000ffff097224 */ /* 0x01cfce00078e00ff */
.L_x_2:
[----:B0-----:R-:W-:Y:S01]  /*00c0*/  IMAD.IADD R4, R8, 0x1, R9 ;  /* 0x0000000108047824 */ /* 0x001fe200078e0209 */
[----:B------:R-:W-:-:S04]  /*00d0*/  IADD3 R6, P1, PT, R9, UR8, RZ ;  /* 0x0000000809067c10 */ /* 0x000fc8000ff3e0ff */
[----:B------:R-:W-:Y:S02]  /*00e0*/  IADD3 R4, P0, PT, R4, UR6, RZ ;  /* 0x0000000604047c10 */ /* 0x000fe4000ff1e0ff */
[----:B------:R-:W-:-:S03]  /*00f0*/  IADD3.X R7, PT, PT, RZ, UR9, RZ, P1, !PT ;  /* 0x00000009ff077c10 */ /* 0x000fc60008ffe4ff */
[----:B------:R-:W-:-:S03]  /*0100*/  IMAD.X R5, RZ, RZ, UR7, P0 ;  /* 0x00000007ff057e24 */ /* 0x000fc600080e06ff */
[----:B------:R-:W2:Y:S04]  /*0110*/  LDG.E.U8 R7, desc[UR4][R6.64] ;  /* 0x0000000406077981 */ /* 0x000ea8000c1e1100 */
[----:B------:R-:W2:Y:S01]  /*0120*/  LDG.E.U8 R4, desc[UR4][R4.64] ;  /* 0x0000000404047981 */ /* 0x000ea2000c1e1100 */
[C---:B-----5:R-:W-:Y:S01]  /*0130*/  ISETP.GE.AND P0, PT, R9.reuse, R0, PT ;  /* 0x000000000900720c */ /* 0x060fe20003f06270 */
[----:B------:R-:W-:Y:S01]  /*0140*/  IMAD.MOV.U32 R11, RZ, RZ, R9 ;  /* 0x000000ffff0b7224 */ /* 0x000fe200078e0009 */
[----:B------:R-:W-:Y:S02]  /*0150*/  IADD3 R9, PT, PT, R9, 0x1, RZ ;  /* 0x0000000109097810 */ /* 0x000fe40007ffe0ff */
[----:B--2---:R-:W-:-:S13]  /*0160*/  ISETP.EQ.AND P1, PT, R4, R7, PT ;  /* 0x000000070400720c */ /* 0x004fda0003f22270 */
[----:B------:R-:W-:Y:S05]  /*0170*/  @!P0 BRA P1, `(.L_x_2) ;  /* 0xfffffffc00d08947 */ /* 0x000fea000083ffff */
[----:B------:R-:W-:Y:S05]  /*0180*/  BSYNC.RECONVERGENT B0 ;  /* 0x0000000000007941 */ /* 0x000fea0003800200 */
.L_x_1:
[----:B------:R-:W-:-:S13]  /*0190*/  ISETP.NE.AND P0, PT, R11, R0, PT ;  /* 0x000000000b00720c */ /* 0x000fda0003f05270 */
[----:B------:R-:W-:Y:S05]  /*01a0*/  @P0 EXIT ;  /* 0x000000000000094d */ /* 0x000fea0003800000 */
[----:B------:R-:W-:Y:S01]  /*01b0*/  STG.E desc[UR4][R2.64], R8 ;  /* 0x0000000802007986 */ /* 0x000fe2000c101904 */
[----:B------:R-:W-:Y:S05]  /*01c0*/  EXIT ;  /* 0x000000000000794d */ /* 0x000fea0003800000 */
.L_x_3:
        /* <DEDUP_REMOVED lines=11> */
.L_x_8:


//--------------------- .text._Z19FindWord_1_GPU_COREv --------------------------
	.section	.text._Z19FindWord_1_GPU_COREv,"ax",@progbits
	.align	128
        .global         _Z19FindWord_1_GPU_COREv
        .type           _Z19FindWord_1_GPU_COREv,@function
        .size           _Z19FindWord_1_GPU_COREv,(.L_x_9 - _Z19FindWord_1_GPU_COREv)
        .other          _Z19FindWord_1_GPU_COREv,@"STO_CUDA_ENTRY STV_DEFAULT"
_Z19FindWord_1_GPU_COREv:
.text._Z19FindWord_1_GPU_COREv:
[----:B------:R-:W-:Y:S08]  /*0000*/  LDC R1, c[0x0][0x37c] ;  /* 0x0000df00ff017b82 */ /* 0x000ff00000000800 */
[----:B------:R-:W0:Y:S01]  /*0010*/  LDC.64 R2, c[0x4][0x20] ;  /* 0x01000800ff027b82 */ /* 0x000e220000000a00 */
[----:B------:R-:W0:Y:S01]  /*0020*/  LDCU.64 UR6, c[0x0][0x358] ;  /* 0x00006b00ff0677ac */ /* 0x000e220008000a00 */
[----:B------:R-:W-:-:S06]  /*0030*/  IMAD.MOV.U32 R9, RZ, RZ, -0x1 ;  /* 0xffffffffff097424 */ /* 0x000fcc00078e00ff */
[----:B------:R-:W1:Y:S08]  /*0040*/  LDC.64 R4, c[0x4][0x18] ;  /* 0x01000600ff047b82 */ /* 0x000e700000000a00 */
[----:B------:R-:W2:Y:S01]  /*0050*/  LDC.64 R6, c[0x4][0x10] ;  /* 0x01000400ff067b82 */ /* 0x000ea20000000a00 */
[----:B0-----:R0:W-:Y:S04]  /*0060*/  STG.E desc[UR6][R2.64], R9 ;  /* 0x0000000902007986 */ /* 0x0011e8000c101906 */
[----:B-1----:R-:W3:Y:S04]  /*0070*/  LDG.E R4, desc[UR6][R4.64] ;  /* 0x0000000604047981 */ /* 0x002ee8000c1e1900 */
[----:B--2---:R-:W3:Y:S02]  /*0080*/  LDG.E R7, desc[UR6][R6.64] ;  /* 0x0000000606077981 */ /* 0x004ee4000c1e1900 */
[----:B---3--:R-:W-:-:S13]  /*0090*/  ISETP.GE.AND P0, PT, R4, R7, PT ;  /* 0x000000070400720c */ /* 0x008fda0003f06270 */
[----:B0-----:R-:W-:Y:S05]  /*00a0*/  @!P0 EXIT ;  /* 0x000000000000894d */ /* 0x001fea0003800000 */
[----:B------:R-:W-:Y:S01]  /*00b0*/  VIADDMNMX R0, R4, -R7, RZ, !PT ;  /* 0x8000000704007246 */ /* 0x000fe200078001ff */
[----:B------:R-:W-:-:S07]  /*00c0*/  IMAD.MOV.U32 R9, RZ, RZ, RZ ;  /* 0x000000ffff097224 */ /* 0x000fce00078e00ff */
.L_x_5:
[----:B------:R-:W0:Y:S01]  /*00d0*/  LDCU.64 UR10, c[0x4][0x8] ;  /* 0x01000100ff0a77ac */ /* 0x000e220008000a00 */
[----:B------:R-:W1:Y:S01]  /*00e0*/  LDCU.64 UR12, c[0x4][URZ] ;  /* 0x01000000ff0c77ac */ /* 0x000e620008000a00 */
[----:B------:R-:W-:-:S05]  /*00f0*/  UMOV UR4, URZ ;  /* 0x000000ff00047c82 */ /* 0x000fca0008000000 */
.L_x_4:
[----:B-1----:R-:W-:Y:S02]  /*0100*/  UIADD3 UR5, UP0, UPT, UR4, UR12, URZ ;  /* 0x0000000c04057290 */ /* 0x002fe4000ff1e0ff */
[----:B------:R-:W-:Y:S02]  /*0110*/  VIADD R2, R9, UR4 ;  /* 0x0000000409027c36 */ /* 0x000fe40008000000 */
[----:B------:R-:W-:-:S03]  /*0120*/  UIADD3.X UR8, UPT, UPT, URZ, UR13, URZ, UP0, !UPT ;  /* 0x0000000dff087290 */ /* 0x000fc600087fe4ff */
[----:B0-----:R-:W-:Y:S01]  /*0130*/  IADD3 R2, P0, PT, R2, UR10, RZ ;  /* 0x0000000a02027c10 */ /* 0x001fe2000ff1e0ff */
[----:B------:R-:W-:Y:S02]  /*0140*/  IMAD.U32 R4, RZ, RZ, UR5 ;  /* 0x00000005ff047e24 */ /* 0x000fe4000f8e00ff */
[----:B------:R-:W-:Y:S01]  /*0150*/  IMAD.U32 R5, RZ, RZ, UR8 ;  /* 0x00000008ff057e24 */ /* 0x000fe2000f8e00ff */
[----:B------:R-:W-:-:S05]  /*0160*/  IADD3.X R3, PT, PT, RZ, UR11, RZ, P0, !PT ;  /* 0x0000000bff037c10 */ /* 0x000fca00087fe4ff */
[----:B------:R-:W2:Y:S04]  /*0170*/  LDG.E.U8 R2, desc[UR6][R2.64] ;  /* 0x0000000602027981 */ /* 0x000ea8000c1e1100 */
[----:B------:R-:W2:Y:S01]  /*0180*/  LDG.E.U8 R5, desc[UR6][R4.64] ;  /* 0x0000000604057981 */ /* 0x000ea2000c1e1100 */
[----:B------:R-:W-:Y:S01]  /*0190*/  ISETP.LE.AND P0, PT, R7, UR4, PT ;  /* 0x0000000407007c0c */ /* 0x000fe2000bf03270 */
[----:B------:R-:W-:Y:S01]  /*01a0*/  UMOV UR5, UR4 ;  /* 0x0000000400057c82 */ /* 0x000fe20008000000 */
[----:B------:R-:W-:Y:S01]  /*01b0*/  UIADD3 UR4, UPT, UPT, UR4, 0x1, URZ ;  /* 0x0000000104047890 */ /* 0x000fe2000fffe0ff */
[----:B--2---:R-:W-:-:S13]  /*01c0*/  ISETP.EQ.AND P1, PT, R2, R5, PT ;  /* 0x000000050200720c */ /* 0x004fda0003f22270 */
[----:B------:R-:W-:Y:S05]  /*01d0*/  @!P0 BRA P1, `(.L_x_4) ;  /* 0xfffffffc00c88947 */ /* 0x000fea000083ffff */
[----:B------:R-:W-:Y:S01]  /*01e0*/  ISETP.NE.AND P0, PT, R7, UR5, PT ;  /* 0x0000000507007c0c */ /* 0x000fe2000bf05270 */
[----:B------:R-:W-:-:S12]  /*01f0*/  VIADD R4, R9, 0x1 ;  /* 0x0000000109047836 */ /* 0x000fd80000000000 */
[----:B------:R-:W0:Y:S02]  /*0200*/  @!P0 LDC.64 R2, c[0x4][0x20] ;  /* 0x01000800ff028b82 */ /* 0x000e240000000a00 */
[----:B0-----:R0:W-:Y:S01]  /*0210*/  @!P0 STG.E desc[UR6][R2.64], R9 ;  /* 0x0000000902008986 */ /* 0x0011e2000c101906 */
[----:B------:R-:W-:Y:S02]  /*0220*/  ISETP.NE.AND P0, PT, R9, R0, PT ;  /* 0x000000000900720c */ /* 0x000fe40003f05270 */
[----:B0-----:R-:W-:-:S11]  /*0230*/  MOV R9, R4 ;  /* 0x0000000400097202 */ /* 0x001fd60000000f00 */
[----:B------:R-:W-:Y:S05]  /*0240*/  @P0 BRA `(.L_x_5) ;  /* 0xfffffffc00a00947 */ /* 0x000fea000383ffff */
[----:B------:R-:W-:Y:S05]  /*0250*/  EXIT ;  /* 0x000000000000794d */ /* 0x000fea0003800000 */
.L_x_6:
        /* <DEDUP_REMOVED lines=10> */
.L_x_9:


//--------------------- .nv.shared.reserved.0     --------------------------
	.section	.nv.shared.reserved.0,"aw",@nobits
	.weak		__nv_reservedSMEM_offset_0_alias
	.size		__nv_reservedSMEM_offset_0_alias, 0, 64
	.other		__nv_reservedSMEM_offset_0_alias,@"STO_CUDA_RESERVED_SHARED STV_DEFAULT"
__nv_reservedSMEM_offset_0_alias:
	.zero		0
	.zero		64


//--------------------- .nv.global                --------------------------
	.section	.nv.global,"aw",@nobits
	.align	4
.nv.global:
	.type		dev_res,@object
	.size		dev_res,(dev_w_len - dev_res)
dev_res:
	.zero		4
	.type		dev_w_len,@object
	.size		dev_w_len,(dev_s_len - dev_w_len)
dev_w_len:
	.zero		4
	.type		dev_s_len,@object
	.size		dev_s_len,(dev_word - dev_s_len)
dev_s_len:
	.zero		4
	.type		dev_word,@object
	.size		dev_word,(dev_sentence - dev_word)
dev_word:
	.zero		1
	.type		dev_sentence,@object
	.size		dev_sentence,(dev_results - dev_sentence)
dev_sentence:
	.zero		308
	.type		dev_results,@object
	.size		dev_results,(.L_5 - dev_results)
dev_results:
	.zero		308
.L_5:


//--------------------- .nv.constant0._Z21FindWord_NxM_GPU_COREv --------------------------
	.section	.nv.constant0._Z21FindWord_NxM_GPU_COREv,"a",@progbits
	.sectionflags	@""
	.align	4
.nv.constant0._Z21FindWord_NxM_GPU_COREv:
	.zero		896


//--------------------- .nv.constant0._Z19FindWord_N_GPU_COREv --------------------------
	.section	.nv.constant0._Z19FindWord_N_GPU_COREv,"a",@progbits
	.sectionflags	@""
	.align	4
.nv.constant0._Z19FindWord_N_GPU_COREv:
	.zero		896


//--------------------- .nv.constant0._Z19FindWord_1_GPU_COREv --------------------------
	.section	.nv.constant0._Z19FindWord_1_GPU_COREv,"a",@progbits
	.sectionflags	@""
	.align	4
.nv.constant0._Z19FindWord_1_GPU_COREv:
	.zero		896


//--------------------- SYMBOLS --------------------------

	.type		.nv.reservedSmem.offset0,@object
	.size		.nv.reservedSmem.offset0,0x4
